//
// Generated by NVIDIA NVVM Compiler
//
// Compiler Build ID: CL-36424714
// Cuda compilation tools, release 13.0, V13.0.88
// Based on NVVM 20.0.0
//

.version 9.0
.target sm_100
.address_size 64

	// .globl	_Z15columnAccessBadPfS_i
// _ZZ15columnAccessBadPfS_iE10sharedData has been demoted

.visible .entry _Z15columnAccessBadPfS_i(
	.param .u64 .ptr .align 1 _Z15columnAccessBadPfS_i_param_0,
	.param .u64 .ptr .align 1 _Z15columnAccessBadPfS_i_param_1,
	.param .u32 _Z15columnAccessBadPfS_i_param_2
)
{
	.reg .b32 	%r<15>;
	.reg .b32 	%f<4>;
	.reg .b64 	%rd<8>;
	// demoted variable
	.shared .align 4 .b8 _ZZ15columnAccessBadPfS_iE10sharedData[1024];
	ld.param.u64 	%rd1, [_Z15columnAccessBadPfS_i_param_0];
	ld.param.u64 	%rd2, [_Z15columnAccessBadPfS_i_param_1];
	cvta.to.global.u64 	%rd3, %rd2;
	cvta.to.global.u64 	%rd4, %rd1;
	mov.u32 	%r1, %tid.y;
	mov.u32 	%r2, %tid.x;
	mov.u32 	%r3, %ctaid.x;
	mov.u32 	%r4, %ntid.x;
	mul.lo.s32 	%r5, %r3, %r4;
	mov.u32 	%r6, %ntid.y;
	mad.lo.s32 	%r7, %r1, %r4, %r2;
	mad.lo.s32 	%r8, %r5, %r6, %r7;
	mul.wide.s32 	%rd5, %r8, 4;
	add.s64 	%rd6, %rd4, %rd5;
	ld.global.f32 	%f1, [%rd6];
	shl.b32 	%r9, %r7, 2;
	mov.u32 	%r10, _ZZ15columnAccessBadPfS_iE10sharedData;
	add.s32 	%r11, %r10, %r9;
	st.shared.f32 	[%r11], %f1;
	bar.sync 	0;
	mad.lo.s32 	%r12, %r2, %r4, %r1;
	shl.b32 	%r13, %r12, 2;
	add.s32 	%r14, %r10, %r13;
	ld.shared.f32 	%f2, [%r14];
	add.f32 	%f3, %f2, %f2;
	add.s64 	%rd7, %rd3, %rd5;
	st.global.f32 	[%rd7], %f3;
	ret;

}


// ===== COMPILED SASS (sm_100) =====

	.target	sm_100

	.elftype	@"ET_EXEC"


//--------------------- .note.nv.tkinfo           --------------------------
	.section	.note.nv.tkinfo,"",@"SHT_NOTE"
	.sectionflags	@"SHF_NOTE_NV_TKINFO"
	.tkinfo
        /*0018*/ 	.word	0x00000002
        /*0030*/ 	.string	""
        /*0030*/ 	.string	"ptxas"
        /*0030*/ 	.string	"Cuda compilation tools, release 13.0, V13.0.88"
        /*0030*/ 	.string	"Build cuda_13.0.r13.0/compiler.36424714_0"
        /*0030*/ 	.string	"-arch sm_100 -m 64 "



//--------------------- .note.nv.cuinfo           --------------------------
	.section	.note.nv.cuinfo,"",@"SHT_NOTE"
	.sectionflags	@"SHF_NOTE_NV_CUINFO"
        /*0018*/ 	.short	0x0002
        /*001a*/ 	.short	0x0064
        /*001c*/ 	.short	0x0082
	.zero		2


//--------------------- .nv.info                  --------------------------
	.section	.nv.info,"",@"SHT_CUDA_INFO"
	.align	4


	//----- nvinfo : EIATTR_REGCOUNT
	.align		4
        /*0000*/ 	.byte	0x04, 0x2f
        /*0002*/ 	.short	(.L_1 - .L_0)
	.align		4
.L_0:
        /*0004*/ 	.word	index@(_Z15columnAccessBadPfS_i)
        /*0008*/ 	.word	0x0000000c


	//----- nvinfo : EIATTR_FRAME_SIZE
	.align		4
.L_1:
        /*000c*/ 	.byte	0x04, 0x11
        /*000e*/ 	.short	(.L_3 - .L_2)
	.align		4
.L_2:
        /*0010*/ 	.word	index@(_Z15columnAccessBadPfS_i)
        /*0014*/ 	.word	0x00000000


	//----- nvinfo : EIATTR_MIN_STACK_SIZE
	.align		4
.L_3:
        /*0018*/ 	.byte	0x04, 0x12
        /*001a*/ 	.short	(.L_5 - .L_4)
	.align		4
.L_4:
        /*001c*/ 	.word	index@(_Z15columnAccessBadPfS_i)
        /*0020*/ 	.word	0x00000000
.L_5:


//--------------------- .nv.compat                --------------------------
	.section	.nv.compat,"",@"SHT_CUDA_COMPAT_INFO"
	.align	4
        /*0000*/ 	.byte	0x02, 0x09, 0x00, 0x00, 0x02, 0x02, 0x01, 0x00, 0x02, 0x05, 0x05, 0x00, 0x03, 0x07, 0x01, 0x01
        /*0010*/ 	.byte	0x02, 0x03, 0x00, 0x00, 0x02, 0x06, 0x01, 0x00, 0x04, 0x0b, 0x08, 0x00, 0x09, 0x00, 0x00, 0x00
        /*0020*/ 	.byte	0x00, 0x00, 0x00, 0x00


//--------------------- .nv.info._Z15columnAccessBadPfS_i --------------------------
	.section	.nv.info._Z15columnAccessBadPfS_i,"",@"SHT_CUDA_INFO"
	.sectionflags	@""
	.align	4


	//----- nvinfo : EIATTR_CUDA_API_VERSION
	.align		4
        /*0000*/ 	.byte	0x04, 0x37
        /*0002*/ 	.short	(.L_7 - .L_6)
.L_6:
        /*0004*/ 	.word	0x00000082


	//----- nvinfo : EIATTR_KPARAM_INFO
	.align		4
.L_7:
        /*0008*/ 	.byte	0x04, 0x17
        /*000a*/ 	.short	(.L_9 - .L_8)
.L_8:
        /*000c*/ 	.word	0x00000000
        /*0010*/ 	.short	0x0002
        /*0012*/ 	.short	0x0010
        /*0014*/ 	.byte	0x00, 0xf0, 0x11, 0x00


	//----- nvinfo : EIATTR_KPARAM_INFO
	.align		4
.L_9:
        /*0018*/ 	.byte	0x04, 0x17
        /*001a*/ 	.short	(.L_11 - .L_10)
.L_10:
        /*001c*/ 	.word	0x00000000
        /*0020*/ 	.short	0x0001
        /*0022*/ 	.short	0x0008
        /*0024*/ 	.byte	0x00, 0xf5, 0x21, 0x00


	//----- nvinfo : EIATTR_KPARAM_INFO
	.align		4
.L_11:
        /*0028*/ 	.byte	0x04, 0x17
        /*002a*/ 	.short	(.L_13 - .L_12)
.L_12:
        /*002c*/ 	.word	0x00000000
        /*0030*/ 	.short	0x0000
        /*0032*/ 	.short	0x0000
        /*0034*/ 	.byte	0x00, 0xf5, 0x21, 0x00


	//----- nvinfo : EIATTR_SPARSE_MMA_MASK
	.align		4
.L_13:
        /*0038*/ 	.byte	0x03, 0x50
        /*003a*/ 	.short	0x0000


	//----- nvinfo : EIATTR_MAXREG_COUNT
	.align		4
        /*003c*/ 	.byte	0x03, 0x1b
        /*003e*/ 	.short	0x00ff


	//----- nvinfo : EIATTR_NUM_BARRIERS
	.align		4
        /*0040*/ 	.byte	0x02, 0x4c
        /*0042*/ 	.byte	0x01
	.zero		1


	//----- nvinfo : EIATTR_MERCURY_ISA_VERSION
	.align		4
        /*0044*/ 	.byte	0x03, 0x5f
        /*0046*/ 	.short	0x0101


	//----- nvinfo : EIATTR_VRC_CTA_INIT_COUNT
	.align		4
        /*0048*/ 	.byte	0x02, 0x4a
	.zero		1
	.zero		1


	//----- nvinfo : EIATTR_EXIT_INSTR_OFFSETS
	.align		4
        /*004c*/ 	.byte	0x04, 0x1c
        /*004e*/ 	.short	(.L_15 - .L_14)


	//   ....[0]....
.L_14:
        /*0050*/ 	.word	0x000001a0


	//----- nvinfo : EIATTR_CBANK_PARAM_SIZE
	.align		4
.L_15:
        /*0054*/ 	.byte	0x03, 0x19
        /*0056*/ 	.short	0x0014


	//----- nvinfo : EIATTR_PARAM_CBANK
	.align		4
        /*0058*/ 	.byte	0x04, 0x0a
        /*005a*/ 	.short	(.L_17 - .L_16)
	.align		4
.L_16:
        /*005c*/ 	.word	index@(.nv.constant0._Z15columnAccessBadPfS_i)
        /*0060*/ 	.short	0x0380
        /*0062*/ 	.short	0x0014


	//----- nvinfo : EIATTR_SW_WAR
	.align		4
.L_17:
        /*0064*/ 	.byte	0x04, 0x36
        /*0066*/ 	.short	(.L_19 - .L_18)
.L_18:
        /*0068*/ 	.word	0x00000008
.L_19:


//--------------------- .nv.callgraph             --------------------------
	.section	.nv.callgraph,"",@"SHT_CUDA_CALLGRAPH"
	.align	4
	.sectionentsize	8
	.align		4
        /*0000*/ 	.word	0x00000000
	.align		4
        /*0004*/ 	.word	0xffffffff
	.align		4
        /*0008*/ 	.word	0x00000000
	.align		4
        /*000c*/ 	.word	0xfffffffe
	.align		4
        /*0010*/ 	.word	0x00000000
	.align		4
        /*0014*/ 	.word	0xfffffffd
	.align		4
        /*0018*/ 	.word	0x00000000
	.align		4
        /*001c*/ 	.word	0xfffffffc


//--------------------- .text._Z15columnAccessBadPfS_i --------------------------
	.section	.text._Z15columnAccessBadPfS_i,"ax",@progbits
	.align	128
        .global         _Z15columnAccessBadPfS_i
        .type           _Z15columnAccessBadPfS_i,@function
        .size           _Z15columnAccessBadPfS_i,(.L_x_1 - _Z15columnAccessBadPfS_i)
        .other          _Z15columnAccessBadPfS_i,@"STO_CUDA_ENTRY STV_DEFAULT"
_Z15columnAccessBadPfS_i:
.text._Z15columnAccessBadPfS_i:
[----:B------:R-:W-:Y:S01]  /*0000*/  LDC R1, c[0x0][0x37c] ;  /* 0x0000df00ff017b82 */ /* 0x000fe20000000800 */
[----:B------:R-:W0:Y:S07]  /*0010*/  S2R R4, SR_TID.Y ;  /* 0x0000000000047919 */ /* 0x000e2e0000002200 */
[----:B------:R-:W1:Y:S01]  /*0020*/  S2UR UR4, SR_CTAID.X ;  /* 0x00000000000479c3 */ /* 0x000e620000002500 */
[----:B------:R-:W1:Y:S01]  /*0030*/  LDCU UR8, c[0x0][0x360] ;  /* 0x00006c00ff0877ac */ /* 0x000e620008000800 */
[----:B------:R-:W0:Y:S01]  /*0040*/  S2R R5, SR_TID.X ;  /* 0x0000000000057919 */ /* 0x000e220000002100 */
[----:B------:R-:W2:Y:S05]  /*0050*/  LDCU.64 UR6, c[0x0][0x358] ;  /* 0x00006b00ff0677ac */ /* 0x000eaa0008000a00 */
[----:B------:R-:W3:Y:S08]  /*0060*/  LDC R7, c[0x0][0x364] ;  /* 0x0000d900ff077b82 */ /* 0x000ef00000000800 */
[----:B------:R-:W4:Y:S01]  /*0070*/  LDC.64 R2, c[0x0][0x380] ;  /* 0x0000e000ff027b82 */ /* 0x000f220000000a00 */
[----:B-1----:R-:W-:-:S02]  /*0080*/  UIMAD UR4, UR4, UR8, URZ ;  /* 0x00000008040472a4 */ /* 0x002fc4000f8e02ff */
[----:B0-----:R-:W-:-:S04]  /*0090*/  IMAD R0, R4, UR8, R5 ;  /* 0x0000000804007c24 */ /* 0x001fc8000f8e0205 */
[----:B---3--:R-:W-:-:S04]  /*00a0*/  IMAD R7, R7, UR4, R0 ;  /* 0x0000000407077c24 */ /* 0x008fc8000f8e0200 */
[----:B----4-:R-:W-:-:S05]  /*00b0*/  IMAD.WIDE R2, R7, 0x4, R2 ;  /* 0x0000000407027825 */ /* 0x010fca00078e0202 */
[----:B--2---:R0:W2:Y:S01]  /*00c0*/  LDG.E R6, desc[UR6][R2.64] ;  /* 0x0000000602067981 */ /* 0x0040a2000c1e1900 */
[----:B------:R-:W1:Y:S01]  /*00d0*/  S2UR UR5, SR_CgaCtaId ;  /* 0x00000000000579c3 */ /* 0x000e620000008800 */
[----:B------:R-:W-:Y:S01]  /*00e0*/  UMOV UR4, 0x400 ;  /* 0x0000040000047882 */ /* 0x000fe20000000000 */
[----:B------:R-:W-:Y:S01]  /*00f0*/  IMAD R4, R5, UR8, R4 ;  /* 0x0000000805047c24 */ /* 0x000fe2000f8e0204 */
[----:B-1----:R-:W-:-:S06]  /*0100*/  ULEA UR4, UR5, UR4, 0x18 ;  /* 0x0000000405047291 */ /* 0x002fcc000f8ec0ff */
[----:B------:R-:W-:Y:S02]  /*0110*/  LEA R9, R0, UR4, 0x2 ;  /* 0x0000000400097c11 */ /* 0x000fe4000f8e10ff */
[----:B------:R-:W-:Y:S02]  /*0120*/  LEA R0, R4, UR4, 0x2 ;  /* 0x0000000404007c11 */ /* 0x000fe4000f8e10ff */
[----:B------:R-:W0:Y:S02]  /*0130*/  LDC.64 R4, c[0x0][0x388] ;  /* 0x0000e200ff047b82 */ /* 0x000e240000000a00 */
[----:B0-----:R-:W-:Y:S01]  /*0140*/  IMAD.WIDE R2, R7, 0x4, R4 ;  /* 0x0000000407027825 */ /* 0x001fe200078e0204 */
[----:B--2---:R-:W-:Y:S05]  /*0150*/  STS [R9], R6 ;  /* 0x0000000609007388 */ /* 0x004fea0000000800 */
[----:B------:R-:W-:Y:S06]  /*0160*/  BAR.SYNC.DEFER_BLOCKING 0x0 ;  /* 0x0000000000007b1d */ /* 0x000fec0000010000 */
[----:B------:R-:W0:Y:S02]  /*0170*/  LDS R0, [R0] ;  /* 0x0000000000007984 */ /* 0x000e240000000800 */
[----:B0-----:R-:W-:-:S05]  /*0180*/  FADD R5, R0, R0 ;  /* 0x0000000000057221 */ /* 0x001fca0000000000 */
[----:B------:R-:W-:Y:S01]  /*0190*/  STG.E desc[UR6][R2.64], R5 ;  /* 0x0000000502007986 */ /* 0x000fe2000c101906 */
[----:B------:R-:W-:Y:S05]  /*01a0*/  EXIT ;  /* 0x000000000000794d */ /* 0x000fea0003800000 */
.L_x_0:
[----:B------:R-:W-:-:S00]  /*01b0*/  BRA `(.L_x_0) ;  /* 0xfffffffc00fc7947 */ /* 0x000fc0000383ffff */
[----:B------:R-:W-:-:S00]  /*01c0*/  NOP ;  /* 0x0000000000007918 */ /* 0x000fc00000000000 */
        /* <DEDUP_REMOVED lines=11> */
.L_x_1:


//--------------------- .nv.shared._Z15columnAccessBadPfS_i --------------------------
	.section	.nv.shared._Z15columnAccessBadPfS_i,"aw",@nobits
	.sectionflags	@""
	.align	4
.nv.shared._Z15columnAccessBadPfS_i:
	.zero		2048


//--------------------- .nv.shared.reserved.0     --------------------------
	.section	.nv.shared.reserved.0,"aw",@nobits
	.weak		__nv_reservedSMEM_offset_0_alias
	.size		__nv_reservedSMEM_offset_0_alias, 0, 64
	.other		__nv_reservedSMEM_offset_0_alias,@"STO_CUDA_RESERVED_SHARED STV_DEFAULT"
__nv_reservedSMEM_offset_0_alias:
	.zero		0
	.zero		64


//--------------------- .nv.constant0._Z15columnAccessBadPfS_i --------------------------
	.section	.nv.constant0._Z15columnAccessBadPfS_i,"a",@progbits
	.sectionflags	@""
	.align	4
.nv.constant0._Z15columnAccessBadPfS_i:
	.zero		916


//--------------------- SYMBOLS --------------------------

	.type		.nv.reservedSmem.offset0,@object
	.size		.nv.reservedSmem.offset0,0x4
	.type		.nv.reservedSmem.cap,@object
	.size		.nv.reservedSmem.cap,0x4
